//
// Generated by NVIDIA NVVM Compiler
//
// Compiler Build ID: CL-36424714
// Cuda compilation tools, release 13.0, V13.0.88
// Based on NVVM 20.0.0
//

.version 9.0
.target sm_100
.address_size 64

	// .globl	_Z19spmm_csr_row_kerneliiPKiS0_PKfS2_Pf

.visible .entry _Z19spmm_csr_row_kerneliiPKiS0_PKfS2_Pf(
	.param .u32 _Z19spmm_csr_row_kerneliiPKiS0_PKfS2_Pf_param_0,
	.param .u32 _Z19spmm_csr_row_kerneliiPKiS0_PKfS2_Pf_param_1,
	.param .u64 .ptr .align 1 _Z19spmm_csr_row_kerneliiPKiS0_PKfS2_Pf_param_2,
	.param .u64 .ptr .align 1 _Z19spmm_csr_row_kerneliiPKiS0_PKfS2_Pf_param_3,
	.param .u64 .ptr .align 1 _Z19spmm_csr_row_kerneliiPKiS0_PKfS2_Pf_param_4,
	.param .u64 .ptr .align 1 _Z19spmm_csr_row_kerneliiPKiS0_PKfS2_Pf_param_5,
	.param .u64 .ptr .align 1 _Z19spmm_csr_row_kerneliiPKiS0_PKfS2_Pf_param_6
)
{


	ret;

}


// ===== COMPILED SASS (sm_100) =====

	.target	sm_100

	.elftype	@"ET_EXEC"


//--------------------- .note.nv.tkinfo           --------------------------
	.section	.note.nv.tkinfo,"",@"SHT_NOTE"
	.sectionflags	@"SHF_NOTE_NV_TKINFO"
	.tkinfo
        /*0018*/ 	.word	0x00000002
        /*0030*/ 	.string	""
        /*0030*/ 	.string	"ptxas"
        /*0030*/ 	.string	"Cuda compilation tools, release 13.0, V13.0.88"
        /*0030*/ 	.string	"Build cuda_13.0.r13.0/compiler.36424714_0"
        /*0030*/ 	.string	"-arch sm_100 -m 64 "



//--------------------- .note.nv.cuinfo           --------------------------
	.section	.note.nv.cuinfo,"",@"SHT_NOTE"
	.sectionflags	@"SHF_NOTE_NV_CUINFO"
        /*0018*/ 	.short	0x0002
        /*001a*/ 	.short	0x0064
        /*001c*/ 	.short	0x0082
	.zero		2


//--------------------- .nv.info                  --------------------------
	.section	.nv.info,"",@"SHT_CUDA_INFO"
	.align	4


	//----- nvinfo : EIATTR_REGCOUNT
	.align		4
        /*0000*/ 	.byte	0x04, 0x2f
        /*0002*/ 	.short	(.L_1 - .L_0)
	.align		4
.L_0:
        /*0004*/ 	.word	index@(_Z19spmm_csr_row_kerneliiPKiS0_PKfS2_Pf)
        /*0008*/ 	.word	0x00000004


	//----- nvinfo : EIATTR_FRAME_SIZE
	.align		4
.L_1:
        /*000c*/ 	.byte	0x04, 0x11
        /*000e*/ 	.short	(.L_3 - .L_2)
	.align		4
.L_2:
        /*0010*/ 	.word	index@(_Z19spmm_csr_row_kerneliiPKiS0_PKfS2_Pf)
        /*0014*/ 	.word	0x00000000


	//----- nvinfo : EIATTR_MIN_STACK_SIZE
	.align		4
.L_3:
        /*0018*/ 	.byte	0x04, 0x12
        /*001a*/ 	.short	(.L_5 - .L_4)
	.align		4
.L_4:
        /*001c*/ 	.word	index@(_Z19spmm_csr_row_kerneliiPKiS0_PKfS2_Pf)
        /*0020*/ 	.word	0x00000000
.L_5:


//--------------------- .nv.compat                --------------------------
	.section	.nv.compat,"",@"SHT_CUDA_COMPAT_INFO"
	.align	4
        /*0000*/ 	.byte	0x02, 0x09, 0x00, 0x00, 0x02, 0x02, 0x01, 0x00, 0x02, 0x05, 0x05, 0x00, 0x03, 0x07, 0x01, 0x01
        /*0010*/ 	.byte	0x02, 0x03, 0x00, 0x00, 0x02, 0x06, 0x01, 0x00, 0x04, 0x0b, 0x08, 0x00, 0x09, 0x00, 0x00, 0x00
        /*0020*/ 	.byte	0x00, 0x00, 0x00, 0x00


//--------------------- .nv.info._Z19spmm_csr_row_kerneliiPKiS0_PKfS2_Pf --------------------------
	.section	.nv.info._Z19spmm_csr_row_kerneliiPKiS0_PKfS2_Pf,"",@"SHT_CUDA_INFO"
	.sectionflags	@""
	.align	4


	//----- nvinfo : EIATTR_CUDA_API_VERSION
	.align		4
        /*0000*/ 	.byte	0x04, 0x37
        /*0002*/ 	.short	(.L_7 - .L_6)
.L_6:
        /*0004*/ 	.word	0x00000082


	//----- nvinfo : EIATTR_KPARAM_INFO
	.align		4
.L_7:
        /*0008*/ 	.byte	0x04, 0x17
        /*000a*/ 	.short	(.L_9 - .L_8)
.L_8:
        /*000c*/ 	.word	0x00000000
        /*0010*/ 	.short	0x0006
        /*0012*/ 	.short	0x0028
        /*0014*/ 	.byte	0x00, 0xf5, 0x21, 0x00


	//----- nvinfo : EIATTR_KPARAM_INFO
	.align		4
.L_9:
        /*0018*/ 	.byte	0x04, 0x17
        /*001a*/ 	.short	(.L_11 - .L_10)
.L_10:
        /*001c*/ 	.word	0x00000000
        /*0020*/ 	.short	0x0005
        /*0022*/ 	.short	0x0020
        /*0024*/ 	.byte	0x00, 0xf5, 0x21, 0x00


	//----- nvinfo : EIATTR_KPARAM_INFO
	.align		4
.L_11:
        /*0028*/ 	.byte	0x04, 0x17
        /*002a*/ 	.short	(.L_13 - .L_12)
.L_12:
        /*002c*/ 	.word	0x00000000
        /*0030*/ 	.short	0x0004
        /*0032*/ 	.short	0x0018
        /*0034*/ 	.byte	0x00, 0xf5, 0x21, 0x00


	//----- nvinfo : EIATTR_KPARAM_INFO
	.align		4
.L_13:
        /*0038*/ 	.byte	0x04, 0x17
        /*003a*/ 	.short	(.L_15 - .L_14)
.L_14:
        /*003c*/ 	.word	0x00000000
        /*0040*/ 	.short	0x0003
        /*0042*/ 	.short	0x0010
        /*0044*/ 	.byte	0x00, 0xf5, 0x21, 0x00


	//----- nvinfo : EIATTR_KPARAM_INFO
	.align		4
.L_15:
        /*0048*/ 	.byte	0x04, 0x17
        /*004a*/ 	.short	(.L_17 - .L_16)
.L_16:
        /*004c*/ 	.word	0x00000000
        /*0050*/ 	.short	0x0002
        /*0052*/ 	.short	0x0008
        /*0054*/ 	.byte	0x00, 0xf5, 0x21, 0x00


	//----- nvinfo : EIATTR_KPARAM_INFO
	.align		4
.L_17:
        /*0058*/ 	.byte	0x04, 0x17
        /*005a*/ 	.short	(.L_19 - .L_18)
.L_18:
        /*005c*/ 	.word	0x00000000
        /*0060*/ 	.short	0x0001
        /*0062*/ 	.short	0x0004
        /*0064*/ 	.byte	0x00, 0xf0, 0x11, 0x00


	//----- nvinfo : EIATTR_KPARAM_INFO
	.align		4
.L_19:
        /*0068*/ 	.byte	0x04, 0x17
        /*006a*/ 	.short	(.L_21 - .L_20)
.L_20:
        /*006c*/ 	.word	0x00000000
        /*0070*/ 	.short	0x0000
        /*0072*/ 	.short	0x0000
        /*0074*/ 	.byte	0x00, 0xf0, 0x11, 0x00


	//----- nvinfo : EIATTR_SPARSE_MMA_MASK
	.align		4
.L_21:
        /*0078*/ 	.byte	0x03, 0x50
        /*007a*/ 	.short	0x0000


	//----- nvinfo : EIATTR_MAXREG_COUNT
	.align		4
        /*007c*/ 	.byte	0x03, 0x1b
        /*007e*/ 	.short	0x00ff


	//----- nvinfo : EIATTR_MERCURY_ISA_VERSION
	.align		4
        /*0080*/ 	.byte	0x03, 0x5f
        /*0082*/ 	.short	0x0101


	//----- nvinfo : EIATTR_VRC_CTA_INIT_COUNT
	.align		4
        /*0084*/ 	.byte	0x02, 0x4a
	.zero		1
	.zero		1


	//----- nvinfo : EIATTR_EXIT_INSTR_OFFSETS
	.align		4
        /*0088*/ 	.byte	0x04, 0x1c
        /*008a*/ 	.short	(.L_23 - .L_22)


	//   ....[0]....
.L_22:
        /*008c*/ 	.word	0x00000010


	//----- nvinfo : EIATTR_CBANK_PARAM_SIZE
	.align		4
.L_23:
        /*0090*/ 	.byte	0x03, 0x19
        /*0092*/ 	.short	0x0030


	//----- nvinfo : EIATTR_PARAM_CBANK
	.align		4
        /*0094*/ 	.byte	0x04, 0x0a
        /*0096*/ 	.short	(.L_25 - .L_24)
	.align		4
.L_24:
        /*0098*/ 	.word	index@(.nv.constant0._Z19spmm_csr_row_kerneliiPKiS0_PKfS2_Pf)
        /*009c*/ 	.short	0x0380
        /*009e*/ 	.short	0x0030


	//----- nvinfo : EIATTR_SW_WAR
	.align		4
.L_25:
        /*00a0*/ 	.byte	0x04, 0x36
        /*00a2*/ 	.short	(.L_27 - .L_26)
.L_26:
        /*00a4*/ 	.word	0x00000008
.L_27:


//--------------------- .nv.callgraph             --------------------------
	.section	.nv.callgraph,"",@"SHT_CUDA_CALLGRAPH"
	.align	4
	.sectionentsize	8
	.align		4
        /*0000*/ 	.word	0x00000000
	.align		4
        /*0004*/ 	.word	0xffffffff
	.align		4
        /*0008*/ 	.word	0x00000000
	.align		4
        /*000c*/ 	.word	0xfffffffe
	.align		4
        /*0010*/ 	.word	0x00000000
	.align		4
        /*0014*/ 	.word	0xfffffffd
	.align		4
        /*0018*/ 	.word	0x00000000
	.align		4
        /*001c*/ 	.word	0xfffffffc


//--------------------- .text._Z19spmm_csr_row_kerneliiPKiS0_PKfS2_Pf --------------------------
	.section	.text._Z19spmm_csr_row_kerneliiPKiS0_PKfS2_Pf,"ax",@progbits
	.align	128
        .global         _Z19spmm_csr_row_kerneliiPKiS0_PKfS2_Pf
        .type           _Z19spmm_csr_row_kerneliiPKiS0_PKfS2_Pf,@function
        .size           _Z19spmm_csr_row_kerneliiPKiS0_PKfS2_Pf,(.L_x_1 - _Z19spmm_csr_row_kerneliiPKiS0_PKfS2_Pf)
        .other          _Z19spmm_csr_row_kerneliiPKiS0_PKfS2_Pf,@"STO_CUDA_ENTRY STV_DEFAULT"
_Z19spmm_csr_row_kerneliiPKiS0_PKfS2_Pf:
.text._Z19spmm_csr_row_kerneliiPKiS0_PKfS2_Pf:
[----:B------:R-:W-:Y:S01]  /*0000*/  LDC R1, c[0x0][0x37c] ;  /* 0x0000df00ff017b82 */ /* 0x000fe20000000800 */
[----:B------:R-:W-:Y:S05]  /*0010*/  EXIT ;  /* 0x000000000000794d */ /* 0x000fea0003800000 */
.L_x_0:
[----:B------:R-:W-:-:S00]  /*0020*/  BRA `(.L_x_0) ;  /* 0xfffffffc00fc7947 */ /* 0x000fc0000383ffff */
[----:B------:R-:W-:-:S00]  /*0030*/  NOP ;  /* 0x0000000000007918 */ /* 0x000fc00000000000 */
        /* <DEDUP_REMOVED lines=12> */
.L_x_1:


//--------------------- .nv.shared.reserved.0     --------------------------
	.section	.nv.shared.reserved.0,"aw",@nobits
	.weak		__nv_reservedSMEM_offset_0_alias
	.size		__nv_reservedSMEM_offset_0_alias, 0, 64
	.other		__nv_reservedSMEM_offset_0_alias,@"STO_CUDA_RESERVED_SHARED STV_DEFAULT"
__nv_reservedSMEM_offset_0_alias:
	.zero		0
	.zero		64


//--------------------- .nv.constant0._Z19spmm_csr_row_kerneliiPKiS0_PKfS2_Pf --------------------------
	.section	.nv.constant0._Z19spmm_csr_row_kerneliiPKiS0_PKfS2_Pf,"a",@progbits
	.sectionflags	@""
	.align	4
.nv.constant0._Z19spmm_csr_row_kerneliiPKiS0_PKfS2_Pf:
	.zero		944


//--------------------- SYMBOLS --------------------------

	.type		.nv.reservedSmem.offset0,@object
	.size		.nv.reservedSmem.offset0,0x4
